	.headerflags	@"EF_CUDA_TEXMODE_UNIFIED EF_CUDA_64BIT_ADDRESS EF_CUDA_ACCELERATORS EF_CUDA_SM90 EF_CUDA_VIRTUAL_SM(EF_CUDA_SM90)"
	.elftype	@"ET_EXEC"


//--------------------- .nv.info                  --------------------------
	.section	.nv.info,"",@"SHT_CUDA_INFO"
	.align	4


	//----- nvinfo : EIATTR_REGCOUNT
	.align		4
        /*0000*/ 	.byte	0x04, 0x2f
        /*0002*/ 	.short	(.L_3 - .L_2)
	.align		4
.L_2:
        /*0004*/ 	.word	index@(triton_poi_fused__native_batch_norm_legit_no_training_add_8)
        /*0008*/ 	.word	0x00000013


	//----- nvinfo : EIATTR_MIN_STACK_SIZE
	.align		4
.L_3:
        /*000c*/ 	.byte	0x04, 0x12
        /*000e*/ 	.short	(.L_5 - .L_4)
	.align		4
.L_4:
        /*0010*/ 	.word	index@(triton_poi_fused__native_batch_norm_legit_no_training_add_8)
        /*0014*/ 	.word	0x00000000


	//----- nvinfo : EIATTR_FRAME_SIZE
	.align		4
.L_5:
        /*0018*/ 	.byte	0x04, 0x11
        /*001a*/ 	.short	(.L_7 - .L_6)
	.align		4
.L_6:
        /*001c*/ 	.word	index@(triton_poi_fused__native_batch_norm_legit_no_training_add_8)
        /*0020*/ 	.word	0x00000000


	//----- nvinfo : EIATTR_MIN_STACK_SIZE
	.align		4
.L_7:
        /*0024*/ 	.byte	0x04, 0x12
        /*0026*/ 	.short	(.L_9 - .L_8)
	.align		4
.L_8:
        /*0028*/ 	.word	index@(triton_poi_fused__native_batch_norm_legit_no_training_add_8)
        /*002c*/ 	.word	0x00000000
.L_9:


//--------------------- .nv.info.triton_poi_fused__native_batch_norm_legit_no_training_add_8 --------------------------
	.section	.nv.info.triton_poi_fused__native_batch_norm_legit_no_training_add_8,"",@"SHT_CUDA_INFO"
	.sectionflags	@""
	.align	4


	//----- nvinfo : EIATTR_CUDA_API_VERSION
	.align		4
        /*0000*/ 	.byte	0x04, 0x37
        /*0002*/ 	.short	(.L_11 - .L_10)
.L_10:
        /*0004*/ 	.word	0x0000007c


	//----- nvinfo : EIATTR_KPARAM_INFO
	.align		4
.L_11:
        /*0008*/ 	.byte	0x04, 0x17
        /*000a*/ 	.short	(.L_13 - .L_12)
.L_12:
        /*000c*/ 	.word	0x00000000
        /*0010*/ 	.short	0x0007
        /*0012*/ 	.short	0x0038
        /*0014*/ 	.byte	0x00, 0xf0, 0x11, 0x00


	//----- nvinfo : EIATTR_KPARAM_INFO
	.align		4
.L_13:
        /*0018*/ 	.byte	0x04, 0x17
        /*001a*/ 	.short	(.L_15 - .L_14)
.L_14:
        /*001c*/ 	.word	0x00000000
        /*0020*/ 	.short	0x0006
        /*0022*/ 	.short	0x0030
        /*0024*/ 	.byte	0x00, 0xf4, 0x21, 0x00


	//----- nvinfo : EIATTR_KPARAM_INFO
	.align		4
.L_15:
        /*0028*/ 	.byte	0x04, 0x17
        /*002a*/ 	.short	(.L_17 - .L_16)
.L_16:
        /*002c*/ 	.word	0x00000000
        /*0030*/ 	.short	0x0005
        /*0032*/ 	.short	0x0028
        /*0034*/ 	.byte	0x00, 0xf4, 0x21, 0x00


	//----- nvinfo : EIATTR_KPARAM_INFO
	.align		4
.L_17:
        /*0038*/ 	.byte	0x04, 0x17
        /*003a*/ 	.short	(.L_19 - .L_18)
.L_18:
        /*003c*/ 	.word	0x00000000
        /*0040*/ 	.short	0x0004
        /*0042*/ 	.short	0x0020
        /*0044*/ 	.byte	0x00, 0xf4, 0x21, 0x00


	//----- nvinfo : EIATTR_KPARAM_INFO
	.align		4
.L_19:
        /*0048*/ 	.byte	0x04, 0x17
        /*004a*/ 	.short	(.L_21 - .L_20)
.L_20:
        /*004c*/ 	.word	0x00000000
        /*0050*/ 	.short	0x0003
        /*0052*/ 	.short	0x0018
        /*0054*/ 	.byte	0x00, 0xf4, 0x21, 0x00


	//----- nvinfo : EIATTR_KPARAM_INFO
	.align		4
.L_21:
        /*0058*/ 	.byte	0x04, 0x17
        /*005a*/ 	.short	(.L_23 - .L_22)
.L_22:
        /*005c*/ 	.word	0x00000000
        /*0060*/ 	.short	0x0002
        /*0062*/ 	.short	0x0010
        /*0064*/ 	.byte	0x00, 0xf4, 0x21, 0x00


	//----- nvinfo : EIATTR_KPARAM_INFO
	.align		4
.L_23:
        /*0068*/ 	.byte	0x04, 0x17
        /*006a*/ 	.short	(.L_25 - .L_24)
.L_24:
        /*006c*/ 	.word	0x00000000
        /*0070*/ 	.short	0x0001
        /*0072*/ 	.short	0x0008
        /*0074*/ 	.byte	0x00, 0xf4, 0x21, 0x00


	//----- nvinfo : EIATTR_KPARAM_INFO
	.align		4
.L_25:
        /*0078*/ 	.byte	0x04, 0x17
        /*007a*/ 	.short	(.L_27 - .L_26)
.L_26:
        /*007c*/ 	.word	0x00000000
        /*0080*/ 	.short	0x0000
        /*0082*/ 	.short	0x0000
        /*0084*/ 	.byte	0x00, 0xf4, 0x21, 0x00


	//----- nvinfo : EIATTR_SPARSE_MMA_MASK
	.align		4
.L_27:
        /*0088*/ 	.byte	0x03, 0x50
        /*008a*/ 	.short	0x0000


	//----- nvinfo : EIATTR_MAXREG_COUNT
	.align		4
        /*008c*/ 	.byte	0x03, 0x1b
        /*008e*/ 	.short	0x00ff


	//----- nvinfo : EIATTR_EXIT_INSTR_OFFSETS
	.align		4
        /*0090*/ 	.byte	0x04, 0x1c
        /*0092*/ 	.short	(.L_29 - .L_28)


	//   ....[0]....
.L_28:
        /*0094*/ 	.word	0x00000320


	//----- nvinfo : EIATTR_REQNTID
	.align		4
.L_29:
        /*0098*/ 	.byte	0x04, 0x10
        /*009a*/ 	.short	(.L_31 - .L_30)
.L_30:
        /*009c*/ 	.word	0x00000080
        /*00a0*/ 	.word	0x00000001
        /*00a4*/ 	.word	0x00000001


	//----- nvinfo : EIATTR_CBANK_PARAM_SIZE
	.align		4
.L_31:
        /*00a8*/ 	.byte	0x03, 0x19
        /*00aa*/ 	.short	0x003c


	//----- nvinfo : EIATTR_PARAM_CBANK
	.align		4
        /*00ac*/ 	.byte	0x04, 0x0a
        /*00ae*/ 	.short	(.L_33 - .L_32)
	.align		4
.L_32:
        /*00b0*/ 	.word	index@(.nv.constant0.triton_poi_fused__native_batch_norm_legit_no_training_add_8)
        /*00b4*/ 	.short	0x0210
        /*00b6*/ 	.short	0x003c


	//----- nvinfo : EIATTR_SW_WAR
	.align		4
.L_33:
        /*00b8*/ 	.byte	0x04, 0x36
        /*00ba*/ 	.short	(.L_35 - .L_34)
.L_34:
        /*00bc*/ 	.word	0x00000008
.L_35:


//--------------------- .nv.callgraph             --------------------------
	.section	.nv.callgraph,"",@"SHT_CUDA_CALLGRAPH"
	.align	4
	.sectionentsize	8
	.align		4
        /*0000*/ 	.word	0x00000000
	.align		4
        /*0004*/ 	.word	0xffffffff
	.align		4
        /*0008*/ 	.word	0x00000000
	.align		4
        /*000c*/ 	.word	0xfffffffe
	.align		4
        /*0010*/ 	.word	0x00000000
	.align		4
        /*0014*/ 	.word	0xfffffffd
	.align		4
        /*0018*/ 	.word	0x00000000
	.align		4
        /*001c*/ 	.word	0xfffffffc


//--------------------- .nv.constant4             --------------------------
	.section	.nv.constant4,"a",@progbits
	.align	8
	.align		8
.nv.constant4:
        /*0000*/ 	.dword	_$_str
	.align		8
        /*0008*/ 	.dword	_$_str_$_2


//--------------------- .text.triton_poi_fused__native_batch_norm_legit_no_training_add_8 --------------------------
	.section	.text.triton_poi_fused__native_batch_norm_legit_no_training_add_8,"ax",@progbits
	.align	128
        .global         triton_poi_fused__native_batch_norm_legit_no_training_add_8
        .type           triton_poi_fused__native_batch_norm_legit_no_training_add_8,@function
        .size           triton_poi_fused__native_batch_norm_legit_no_training_add_8,(.L_x_1 - triton_poi_fused__native_batch_norm_legit_no_training_add_8)
        .other          triton_poi_fused__native_batch_norm_legit_no_training_add_8,@"STO_CUDA_ENTRY STV_DEFAULT"
triton_poi_fused__native_batch_norm_legit_no_training_add_8:
.text.triton_poi_fused__native_batch_norm_legit_no_training_add_8:
[----:B------:R-:W-:Y:S01]  /*0000*/  LDC R1, c[0x0][0x28] ;  /* 0x00000a00ff017b82 */ /* 0x000fe20000000800 */
[----:B------:R-:W1:Y:S07]  /*0010*/  S2R R0, SR_TID.X ;  /* 0x0000000000007919 */ /* 0x000e6e0000002100 */
[----:B------:R-:W2:Y:S01]  /*0020*/  LDC.64 R8, c[0x0][0x228] ;  /* 0x00008a00ff087b82 */ /* 0x000ea20000000a00 */
[----:B------:R-:W-:Y:S01]  /*0030*/  ULDC.64 UR4, c[0x0][0x208] ;  /* 0x0000820000047ab9 */ /* 0x000fe20000000a00 */
[----:B------:R-:W3:Y:S06]  /*0040*/  S2R R3, SR_CTAID.X ;  /* 0x0000000000037919 */ /* 0x000eec0000002500 */
[----:B------:R-:W4:Y:S08]  /*0050*/  LDC.64 R6, c[0x0][0x220] ;  /* 0x00008800ff067b82 */ /* 0x000f300000000a00 */
[----:B------:R-:W5:Y:S08]  /*0060*/  LDC.64 R4, c[0x0][0x218] ;  /* 0x00008600ff047b82 */ /* 0x000f700000000a00 */
[----:B------:R-:W5:Y:S01]  /*0070*/  LDC.64 R10, c[0x0][0x230] ;  /* 0x00008c00ff0a7b82 */ /* 0x000f620000000a00 */
[----:B-1----:R-:W-:-:S07]  /*0080*/  LOP3.LUT R0, R0, 0x7f, RZ, 0xc0, !PT ;  /* 0x0000007f00007812 */ /* 0x002fce00078ec0ff */
[----:B------:R-:W1:Y:S01]  /*0090*/  LDC.64 R12, c[0x0][0x238] ;  /* 0x00008e00ff0c7b82 */ /* 0x000e620000000a00 */
[----:B---3--:R-:W-:Y:S02]  /*00a0*/  SHF.R.S32.HI R2, RZ, 0x18, R3 ;  /* 0x00000018ff027819 */ /* 0x008fe40000011403 */
[----:B------:R-:W-:Y:S02]  /*00b0*/  LEA R0, R3, R0, 0x7 ;  /* 0x0000000003007211 */ /* 0x000fe400078e38ff */
[----:B------:R-:W-:-:S04]  /*00c0*/  SGXT R3, R2, 0x1 ;  /* 0x000000010203781a */ /* 0x000fc80000000200 */
[----:B------:R-:W-:-:S04]  /*00d0*/  LEA.HI R3, R3, R0, RZ, 0x4 ;  /* 0x0000000003037211 */ /* 0x000fc800078f20ff */
[--C-:B------:R-:W-:Y:S02]  /*00e0*/  SHF.R.S32.HI R2, RZ, 0x4, R3.reuse ;  /* 0x00000004ff027819 */ /* 0x100fe40000011403 */
[----:B------:R-:W-:-:S04]  /*00f0*/  SHF.R.S32.HI R3, RZ, 0x1f, R3 ;  /* 0x0000001fff037819 */ /* 0x000fc80000011403 */
[----:B------:R-:W-:-:S04]  /*0100*/  LEA.HI R3, R3, R2, RZ, 0x6 ;  /* 0x0000000203037211 */ /* 0x000fc800078f30ff */
[----:B------:R-:W-:-:S04]  /*0110*/  LOP3.LUT R3, R3, 0xffffffc0, RZ, 0xc0, !PT ;  /* 0xffffffc003037812 */ /* 0x000fc800078ec0ff */
[----:B------:R-:W-:Y:S02]  /*0120*/  IADD3 R15, R2, -R3, RZ ;  /* 0x80000003020f7210 */ /* 0x000fe40007ffe0ff */
[----:B------:R-:W3:Y:S03]  /*0130*/  LDC.64 R2, c[0x0][0x210] ;  /* 0x00008400ff027b82 */ /* 0x000ee60000000a00 */
[----:B--2---:R-:W-:-:S05]  /*0140*/  IMAD.WIDE R8, R15, 0x4, R8 ;  /* 0x000000040f087825 */ /* 0x004fca00078e0208 */
[----:B------:R1:W2:Y:S01]  /*0150*/  LDG.E.EL R16, desc[UR4][R8.64] ;  /* 0x0000000408107981 */ /* 0x0002a2000c2e1900 */
[----:B----4-:R-:W-:-:S04]  /*0160*/  IMAD.WIDE R6, R15, 0x4, R6 ;  /* 0x000000040f067825 */ /* 0x010fc800078e0206 */
[C---:B-----5:R-:W-:Y:S02]  /*0170*/  IMAD.WIDE R4, R0.reuse, 0x4, R4 ;  /* 0x0000000400047825 */ /* 0x060fe400078e0204 */
[----:B------:R4:W5:Y:S02]  /*0180*/  LDG.E.EL R7, desc[UR4][R6.64] ;  /* 0x0000000406077981 */ /* 0x000964000c2e1900 */
[C---:B0-----:R-:W-:Y:S02]  /*0190*/  IMAD.WIDE R10, R15.reuse, 0x4, R10 ;  /* 0x000000040f0a7825 */ /* 0x041fe400078e020a */
[----:B------:R0:W5:Y:S02]  /*01a0*/  LDG.E R14, desc[UR4][R4.64] ;  /* 0x00000004040e7981 */ /* 0x000164000c1e1900 */
[----:B-1----:R-:W-:Y:S02]  /*01b0*/  IMAD.WIDE R8, R15, 0x4, R12 ;  /* 0x000000040f087825 */ /* 0x002fe400078e020c */
[----:B------:R-:W5:Y:S02]  /*01c0*/  LDG.E.EL R10, desc[UR4][R10.64] ;  /* 0x000000040a0a7981 */ /* 0x000f64000c2e1900 */
[----:B---3--:R-:W-:-:S02]  /*01d0*/  IMAD.WIDE R2, R0, 0x4, R2 ;  /* 0x0000000400027825 */ /* 0x008fc400078e0202 */
[----:B------:R-:W3:Y:S01]  /*01e0*/  LDG.E.EL R9, desc[UR4][R8.64] ;  /* 0x0000000408097981 */ /* 0x000ee2000c2e1900 */
[----:B----4-:R-:W-:Y:S01]  /*01f0*/  HFMA2.MMA R6, -RZ, RZ, 1.625, 0 ;  /* 0x3e800000ff067435 */ /* 0x010fe200000001ff */
[----:B0-----:R-:W0:Y:S02]  /*0200*/  LDC.64 R4, c[0x0][0x240] ;  /* 0x00009000ff047b82 */ /* 0x001e240000000a00 */
[----:B------:R0:W4:Y:S02]  /*0210*/  LDG.E R12, desc[UR4][R2.64] ;  /* 0x00000004020c7981 */ /* 0x000124000c1e1900 */
[----:B0-----:R-:W-:-:S04]  /*0220*/  IMAD.WIDE R2, R0, 0x4, R4 ;  /* 0x0000000400027825 */ /* 0x001fc800078e0204 */
[----:B--2---:R-:W-:-:S04]  /*0230*/  FADD R16, R16, 9.9999997473787516356e-06 ;  /* 0x3727c5ac10107421 */ /* 0x004fc80000000000 */
[----:B------:R-:W0:Y:S02]  /*0240*/  MUFU.SQRT R13, R16 ;  /* 0x00000010000d7308 */ /* 0x000e240000002000 */
[C---:B0-----:R-:W-:Y:S02]  /*0250*/  FSETP.GT.AND P0, PT, R13.reuse, 8.50705917302346158658e+37, PT ;  /* 0x7e8000000d00780b */ /* 0x041fe40003f04000 */
[----:B------:R-:W-:-:S11]  /*0260*/  FSETP.GEU.AND P1, PT, R13, 1.175494350822287508e-38, PT ;  /* 0x008000000d00780b */ /* 0x000fd60003f2e000 */
[----:B------:R-:W-:-:S04]  /*0270*/  @P0 FMUL R13, R13, 0.25 ;  /* 0x3e8000000d0d0820 */ /* 0x000fc80000400000 */
[----:B------:R-:W-:-:S06]  /*0280*/  @!P1 FMUL R13, R13, 16777216 ;  /* 0x4b8000000d0d9820 */ /* 0x000fcc0000400000 */
[----:B------:R-:W0:Y:S01]  /*0290*/  MUFU.RCP R13, R13 ;  /* 0x0000000d000d7308 */ /* 0x000e220000001000 */
[----:B------:R-:W-:Y:S01]  /*02a0*/  FSEL R6, R6, 1, P0 ;  /* 0x3f80000006067808 */ /* 0x000fe20000000000 */
[----:B-----5:R-:W-:-:S04]  /*02b0*/  FADD R7, R14, -R7 ;  /* 0x800000070e077221 */ /* 0x020fc80000000000 */
[----:B------:R-:W-:-:S04]  /*02c0*/  @!P1 FMUL R6, R6, 16777216 ;  /* 0x4b80000006069820 */ /* 0x000fc80000400000 */
[----:B0-----:R-:W-:-:S04]  /*02d0*/  FMUL R6, R13, R6 ;  /* 0x000000060d067220 */ /* 0x001fc80000400000 */
[----:B------:R-:W-:-:S04]  /*02e0*/  FMUL R6, R7, R6 ;  /* 0x0000000607067220 */ /* 0x000fc80000400000 */
[----:B---3--:R-:W-:-:S04]  /*02f0*/  FFMA R9, R10, R6, R9 ;  /* 0x000000060a097223 */ /* 0x008fc80000000009 */
[----:B----4-:R-:W-:-:S05]  /*0300*/  FADD R9, R12, R9 ;  /* 0x000000090c097221 */ /* 0x010fca0000000000 */
[----:B------:R-:W-:Y:S01]  /*0310*/  STG.E desc[UR4][R2.64], R9 ;  /* 0x0000000902007986 */ /* 0x000fe2000c101904 */
[----:B------:R-:W-:Y:S05]  /*0320*/  EXIT ;  /* 0x000000000000794d */ /* 0x000fea0003800000 */
.L_x_0:
[----:B------:R-:W-:-:S00]  /*0330*/  BRA `(.L_x_0) ;  /* 0xfffffffc00fc7947 */ /* 0x000fc0000383ffff */
[----:B------:R-:W-:-:S00]  /*0340*/  NOP ;  /* 0x0000000000007918 */ /* 0x000fc00000000000 */
        /* <DEDUP_REMOVED lines=11> */
.L_x_1:


//--------------------- .nv.global.init           --------------------------
	.section	.nv.global.init,"aw",@progbits
.nv.global.init:
	.type		_$_str,@object
	.size		_$_str,(_$_str_$_2 - _$_str)
_$_str:
        /*0000*/ 	.byte	0x5f, 0x5f, 0x43, 0x55, 0x44, 0x41, 0x5f, 0x46, 0x54, 0x5a, 0x00
	.type		_$_str_$_2,@object
	.size		_$_str_$_2,(.L_1 - _$_str_$_2)
_$_str_$_2:
        /*000b*/ 	.byte	0x5f, 0x5f, 0x43, 0x55, 0x44, 0x41, 0x5f, 0x50, 0x52, 0x45, 0x43, 0x5f, 0x53, 0x51, 0x52, 0x54
        /*001b*/ 	.byte	0x00
.L_1:


//--------------------- .nv.constant0.triton_poi_fused__native_batch_norm_legit_no_training_add_8 --------------------------
	.section	.nv.constant0.triton_poi_fused__native_batch_norm_legit_no_training_add_8,"a",@progbits
	.sectionflags	@""
	.align	4
.nv.constant0.triton_poi_fused__native_batch_norm_legit_no_training_add_8:
	.zero		588
